	.headerflags	@"EF_CUDA_TEXMODE_UNIFIED EF_CUDA_64BIT_ADDRESS EF_CUDA_ACCELERATORS EF_CUDA_SM90 EF_CUDA_VIRTUAL_SM(EF_CUDA_SM90)"
	.elftype	@"ET_EXEC"


//--------------------- .nv.info                  --------------------------
	.section	.nv.info,"",@"SHT_CUDA_INFO"
	.align	4


	//----- nvinfo : EIATTR_REGCOUNT
	.align		4
        /*0000*/ 	.byte	0x04, 0x2f
        /*0002*/ 	.short	(.L_1 - .L_0)
	.align		4
.L_0:
        /*0004*/ 	.word	index@(triton_poi_fused_avg_pool2d_33)
        /*0008*/ 	.word	0x0000001f


	//----- nvinfo : EIATTR_MIN_STACK_SIZE
	.align		4
.L_1:
        /*000c*/ 	.byte	0x04, 0x12
        /*000e*/ 	.short	(.L_3 - .L_2)
	.align		4
.L_2:
        /*0010*/ 	.word	index@(triton_poi_fused_avg_pool2d_33)
        /*0014*/ 	.word	0x00000000


	//----- nvinfo : EIATTR_FRAME_SIZE
	.align		4
.L_3:
        /*0018*/ 	.byte	0x04, 0x11
        /*001a*/ 	.short	(.L_5 - .L_4)
	.align		4
.L_4:
        /*001c*/ 	.word	index@(triton_poi_fused_avg_pool2d_33)
        /*0020*/ 	.word	0x00000000


	//----- nvinfo : EIATTR_MIN_STACK_SIZE
	.align		4
.L_5:
        /*0024*/ 	.byte	0x04, 0x12
        /*0026*/ 	.short	(.L_7 - .L_6)
	.align		4
.L_6:
        /*0028*/ 	.word	index@(triton_poi_fused_avg_pool2d_33)
        /*002c*/ 	.word	0x00000000
.L_7:


//--------------------- .nv.info.triton_poi_fused_avg_pool2d_33 --------------------------
	.section	.nv.info.triton_poi_fused_avg_pool2d_33,"",@"SHT_CUDA_INFO"
	.sectionflags	@""
	.align	4


	//----- nvinfo : EIATTR_CUDA_API_VERSION
	.align		4
        /*0000*/ 	.byte	0x04, 0x37
        /*0002*/ 	.short	(.L_9 - .L_8)
.L_8:
        /*0004*/ 	.word	0x0000007c


	//----- nvinfo : EIATTR_KPARAM_INFO
	.align		4
.L_9:
        /*0008*/ 	.byte	0x04, 0x17
        /*000a*/ 	.short	(.L_11 - .L_10)
.L_10:
        /*000c*/ 	.word	0x00000000
        /*0010*/ 	.short	0x0002
        /*0012*/ 	.short	0x0010
        /*0014*/ 	.byte	0x00, 0xf0, 0x11, 0x00


	//----- nvinfo : EIATTR_KPARAM_INFO
	.align		4
.L_11:
        /*0018*/ 	.byte	0x04, 0x17
        /*001a*/ 	.short	(.L_13 - .L_12)
.L_12:
        /*001c*/ 	.word	0x00000000
        /*0020*/ 	.short	0x0001
        /*0022*/ 	.short	0x0008
        /*0024*/ 	.byte	0x00, 0xf4, 0x21, 0x00


	//----- nvinfo : EIATTR_KPARAM_INFO
	.align		4
.L_13:
        /*0028*/ 	.byte	0x04, 0x17
        /*002a*/ 	.short	(.L_15 - .L_14)
.L_14:
        /*002c*/ 	.word	0x00000000
        /*0030*/ 	.short	0x0000
        /*0032*/ 	.short	0x0000
        /*0034*/ 	.byte	0x00, 0xf4, 0x21, 0x00


	//----- nvinfo : EIATTR_SPARSE_MMA_MASK
	.align		4
.L_15:
        /*0038*/ 	.byte	0x03, 0x50
        /*003a*/ 	.short	0x0000


	//----- nvinfo : EIATTR_MAXREG_COUNT
	.align		4
        /*003c*/ 	.byte	0x03, 0x1b
        /*003e*/ 	.short	0x00ff


	//----- nvinfo : EIATTR_EXIT_INSTR_OFFSETS
	.align		4
        /*0040*/ 	.byte	0x04, 0x1c
        /*0042*/ 	.short	(.L_17 - .L_16)


	//   ....[0]....
.L_16:
        /*0044*/ 	.word	0x00000900


	//   ....[1]....
        /*0048*/ 	.word	0x00000920


	//----- nvinfo : EIATTR_REQNTID
	.align		4
.L_17:
        /*004c*/ 	.byte	0x04, 0x10
        /*004e*/ 	.short	(.L_19 - .L_18)
.L_18:
        /*0050*/ 	.word	0x00000080
        /*0054*/ 	.word	0x00000001
        /*0058*/ 	.word	0x00000001


	//----- nvinfo : EIATTR_CBANK_PARAM_SIZE
	.align		4
.L_19:
        /*005c*/ 	.byte	0x03, 0x19
        /*005e*/ 	.short	0x0014


	//----- nvinfo : EIATTR_PARAM_CBANK
	.align		4
        /*0060*/ 	.byte	0x04, 0x0a
        /*0062*/ 	.short	(.L_21 - .L_20)
	.align		4
.L_20:
        /*0064*/ 	.word	index@(.nv.constant0.triton_poi_fused_avg_pool2d_33)
        /*0068*/ 	.short	0x0210
        /*006a*/ 	.short	0x0014


	//----- nvinfo : EIATTR_SW_WAR
	.align		4
.L_21:
        /*006c*/ 	.byte	0x04, 0x36
        /*006e*/ 	.short	(.L_23 - .L_22)
.L_22:
        /*0070*/ 	.word	0x00000008
.L_23:


//--------------------- .nv.callgraph             --------------------------
	.section	.nv.callgraph,"",@"SHT_CUDA_CALLGRAPH"
	.align	4
	.sectionentsize	8
	.align		4
        /*0000*/ 	.word	0x00000000
	.align		4
        /*0004*/ 	.word	0xffffffff
	.align		4
        /*0008*/ 	.word	0x00000000
	.align		4
        /*000c*/ 	.word	0xfffffffe
	.align		4
        /*0010*/ 	.word	0x00000000
	.align		4
        /*0014*/ 	.word	0xfffffffd
	.align		4
        /*0018*/ 	.word	0x00000000
	.align		4
        /*001c*/ 	.word	0xfffffffc


//--------------------- .text.triton_poi_fused_avg_pool2d_33 --------------------------
	.section	.text.triton_poi_fused_avg_pool2d_33,"ax",@progbits
	.align	128
        .global         triton_poi_fused_avg_pool2d_33
        .type           triton_poi_fused_avg_pool2d_33,@function
        .size           triton_poi_fused_avg_pool2d_33,(.L_x_1 - triton_poi_fused_avg_pool2d_33)
        .other          triton_poi_fused_avg_pool2d_33,@"STO_CUDA_ENTRY STV_DEFAULT"
triton_poi_fused_avg_pool2d_33:
.text.triton_poi_fused_avg_pool2d_33:
[----:B------:R-:W0:Y:S01]  /*0000*/  LDC R1, c[0x0][0x28] ;  /* 0x00000a00ff017b82 */ /* 0x000e220000000800 */
[----:B------:R-:W1:Y:S07]  /*0010*/  S2R R0, SR_TID.X ;  /* 0x0000000000007919 */ /* 0x000e6e0000002100 */
[----:B------:R-:W2:Y:S01]  /*0020*/  LDC.64 R4, c[0x0][0x210] ;  /* 0x00008400ff047b82 */ /* 0x000ea20000000a00 */
[----:B------:R-:W-:Y:S01]  /*0030*/  CS2R R16, SRZ ;  /* 0x0000000000107805 */ /* 0x000fe2000001ff00 */
[----:B------:R-:W-:Y:S01]  /*0040*/  ULDC.64 UR4, c[0x0][0x208] ;  /* 0x0000820000047ab9 */ /* 0x000fe20000000a00 */
[----:B------:R-:W3:Y:S01]  /*0050*/  S2R R3, SR_CTAID.X ;  /* 0x0000000000037919 */ /* 0x000ee20000002500 */
[----:B-1----:R-:W-:Y:S01]  /*0060*/  IMAD.SHL.U32 R0, R0, 0x2, RZ ;  /* 0x0000000200007824 */ /* 0x002fe200078e00ff */
[----:B---3--:R-:W-:-:S04]  /*0070*/  SHF.R.U32.HI R2, RZ, 0x17, R3 ;  /* 0x00000017ff027819 */ /* 0x008fc80000011603 */
[----:B------:R-:W-:Y:S02]  /*0080*/  LOP3.LUT R0, R0, 0xfe, RZ, 0xc0, !PT ;  /* 0x000000fe00007812 */ /* 0x000fe400078ec0ff */
[----:B------:R-:W-:Y:S02]  /*0090*/  SGXT.U32 R2, R2, 0x1 ;  /* 0x000000010202781a */ /* 0x000fe40000000000 */
[----:B------:R-:W-:Y:S01]  /*00a0*/  PRMT R14, R0, 0x6540, R3 ;  /* 0x00006540000e7816 */ /* 0x000fe20000000003 */
[----:B------:R-:W-:-:S03]  /*00b0*/  IMAD.SHL.U32 R0, R3, 0x100, RZ ;  /* 0x0000010003007824 */ /* 0x000fc600078e00ff */
[----:B------:R-:W-:Y:S02]  /*00c0*/  SHF.R.S32.HI R15, RZ, 0x1, R14 ;  /* 0x00000001ff0f7819 */ /* 0x000fe4000001140e */
[----:B------:R-:W-:Y:S02]  /*00d0*/  IADD3 R0, R0, 0x1, RZ ;  /* 0x0000000100007810 */ /* 0x000fe40007ffe0ff */
[----:B------:R-:W-:Y:S01]  /*00e0*/  ISETP.GE.AND P5, PT, R14, 0x800, PT ;  /* 0x000008000e00780c */ /* 0x000fe20003fa6270 */
[--C-:B------:R-:W-:Y:S02]  /*00f0*/  IMAD.IADD R3, R15, 0x1, R2.reuse ;  /* 0x000000010f037824 */ /* 0x100fe400078e0202 */
[----:B------:R-:W-:-:S03]  /*0100*/  IMAD.IADD R6, R0, 0x1, R2 ;  /* 0x0000000100067824 */ /* 0x000fc600078e0202 */
[----:B------:R-:W-:Y:S02]  /*0110*/  LOP3.LUT R2, R3, 0xfffffffe, RZ, 0xc0, !PT ;  /* 0xfffffffe03027812 */ /* 0x000fe400078ec0ff */
[----:B------:R-:W-:Y:S02]  /*0120*/  LOP3.LUT R3, R6, 0xffffff02, RZ, 0xc0, !PT ;  /* 0xffffff0206037812 */ /* 0x000fe400078ec0ff */
[----:B------:R-:W-:-:S03]  /*0130*/  IADD3 R15, R15, -R2, RZ ;  /* 0x800000020f0f7210 */ /* 0x000fc60007ffe0ff */
[----:B------:R-:W-:Y:S01]  /*0140*/  IMAD.IADD R18, R0, 0x1, -R3 ;  /* 0x0000000100127824 */ /* 0x000fe200078e0a03 */
[C---:B------:R-:W-:Y:S01]  /*0150*/  ISETP.GT.AND P1, PT, R15.reuse, RZ, PT ;  /* 0x000000ff0f00720c */ /* 0x040fe20003f24270 */
[----:B------:R-:W-:Y:S01]  /*0160*/  IMAD.SHL.U32 R3, R14, 0x4, RZ ;  /* 0x000000040e037824 */ /* 0x000fe200078e00ff */
[----:B------:R-:W-:Y:S02]  /*0170*/  ISETP.GT.AND P3, PT, R15, -0x1, PT ;  /* 0xffffffff0f00780c */ /* 0x000fe40003f64270 */
[C---:B------:R-:W-:Y:S02]  /*0180*/  ISETP.GT.AND P0, PT, R18.reuse, RZ, P1 ;  /* 0x000000ff1200720c */ /* 0x040fe40000f04270 */
[C---:B------:R-:W-:Y:S02]  /*0190*/  ISETP.GT.AND P2, PT, R18.reuse, -0x1, P1 ;  /* 0xffffffff1200780c */ /* 0x040fe40000f44270 */
[----:B------:R-:W-:Y:S02]  /*01a0*/  LEA R27, R18, R3, 0x1 ;  /* 0x00000003121b7211 */ /* 0x000fe400078e08ff */
[----:B------:R-:W-:-:S02]  /*01b0*/  ISETP.LT.AND P0, PT, R14, 0x800, P0 ;  /* 0x000008000e00780c */ /* 0x000fc40000701270 */
[C---:B------:R-:W-:Y:S01]  /*01c0*/  ISETP.LT.AND P1, PT, R14.reuse, 0x800, P1 ;  /* 0x000008000e00780c */ /* 0x040fe20000f21270 */
[----:B------:R-:W-:Y:S01]  /*01d0*/  VIADD R7, R27, 0xfffffffb ;  /* 0xfffffffb1b077836 */ /* 0x000fe20000000000 */
[----:B------:R-:W-:Y:S01]  /*01e0*/  ISETP.LT.AND P2, PT, R14, 0x800, P2 ;  /* 0x000008000e00780c */ /* 0x000fe20001741270 */
[----:B------:R-:W-:Y:S01]  /*01f0*/  VIADD R9, R3, 0xfffffffc ;  /* 0xfffffffc03097836 */ /* 0x000fe20000000000 */
[----:B------:R-:W-:Y:S01]  /*0200*/  ISETP.GT.AND P4, PT, R18, RZ, P3 ;  /* 0x000000ff1200720c */ /* 0x000fe20001f84270 */
[----:B------:R-:W-:Y:S01]  /*0210*/  VIADD R21, R27, 0xfffffffc ;  /* 0xfffffffc1b157836 */ /* 0x000fe20000000000 */
[----:B------:R-:W-:Y:S01]  /*0220*/  LOP3.LUT R0, R15, R18, RZ, 0xfc, !PT ;  /* 0x000000120f007212 */ /* 0x000fe200078efcff */
[----:B--2---:R-:W-:Y:S01]  /*0230*/  IMAD.WIDE R6, R7, 0x4, R4 ;  /* 0x0000000407067825 */ /* 0x004fe200078e0204 */
[----:B------:R-:W-:Y:S02]  /*0240*/  ISETP.LT.AND P4, PT, R14, 0x800, P4 ;  /* 0x000008000e00780c */ /* 0x000fe40002781270 */
[----:B------:R-:W-:-:S02]  /*0250*/  CS2R R12, SRZ ;  /* 0x00000000000c7805 */ /* 0x000fc4000001ff00 */
[----:B------:R-:W-:Y:S01]  /*0260*/  ISETP.GT.AND P6, PT, R0, -0x1, !P5 ;  /* 0xffffffff0000780c */ /* 0x000fe20006fc4270 */
[----:B------:R-:W-:Y:S01]  /*0270*/  HFMA2.MMA R0, -RZ, RZ, 0, 0 ;  /* 0x00000000ff007435 */ /* 0x000fe200000001ff */
[----:B------:R-:W-:Y:S01]  /*0280*/  IADD3 R23, R27, -0x3, RZ ;  /* 0xfffffffd1b177810 */ /* 0x000fe20007ffe0ff */
[----:B------:R-:W-:Y:S01]  /*0290*/  VIADD R11, R3, 0xfffffffd ;  /* 0xfffffffd030b7836 */ /* 0x000fe20000000000 */
[----:B------:R1:W2:Y:S01]  /*02a0*/  @P0 LDG.E.EL R16, desc[UR4][R6.64] ;  /* 0x0000000406100981 */ /* 0x0002a2000c2e1900 */
[----:B------:R-:W-:Y:S01]  /*02b0*/  IMAD.WIDE R8, R9, 0x4, R4 ;  /* 0x0000000409087825 */ /* 0x000fe200078e0204 */
[----:B------:R-:W-:-:S03]  /*02c0*/  ISETP.LT.AND P3, PT, R14, 0x800, P3 ;  /* 0x000008000e00780c */ /* 0x000fc60001f61270 */
[--C-:B------:R-:W-:Y:S01]  /*02d0*/  IMAD.WIDE R20, R21, 0x4, R4.reuse ;  /* 0x0000000415147825 */ /* 0x100fe200078e0204 */
[----:B------:R-:W3:Y:S03]  /*02e0*/  @P1 LDG.E.EL R12, desc[UR4][R8.64] ;  /* 0x00000004080c1981 */ /* 0x000ee6000c2e1900 */
[----:B------:R-:W-:Y:S01]  /*02f0*/  IMAD.MOV.U32 R19, RZ, RZ, RZ ;  /* 0x000000ffff137224 */ /* 0x000fe200078e00ff */
[----:B------:R4:W5:Y:S01]  /*0300*/  @P2 LDG.E.EL R17, desc[UR4][R20.64] ;  /* 0x0000000414112981 */ /* 0x000962000c2e1900 */
[----:B------:R-:W-:-:S04]  /*0310*/  IMAD.WIDE R10, R11, 0x4, R4 ;  /* 0x000000040b0a7825 */ /* 0x000fc800078e0204 */
[--C-:B------:R-:W-:Y:S01]  /*0320*/  IMAD.WIDE R22, R23, 0x4, R4.reuse ;  /* 0x0000000417167825 */ /* 0x100fe200078e0204 */
[----:B------:R-:W5:Y:S03]  /*0330*/  @P1 LDG.E.EL R13, desc[UR4][R10.64] ;  /* 0x000000040a0d1981 */ /* 0x000f66000c2e1900 */
[C-C-:B-1----:R-:W-:Y:S01]  /*0340*/  IMAD.WIDE R6, R27.reuse, 0x4, R4.reuse ;  /* 0x000000041b067825 */ /* 0x142fe200078e0204 */
[----:B------:R1:W5:Y:S01]  /*0350*/  @P2 LDG.E.EL R19, desc[UR4][R22.64] ;  /* 0x0000000416132981 */ /* 0x000362000c2e1900 */
[----:B----4-:R-:W-:Y:S02]  /*0360*/  CS2R R20, SRZ ;  /* 0x0000000000147805 */ /* 0x010fe4000001ff00 */
[----:B------:R-:W-:Y:S01]  /*0370*/  VIADD R25, R27, 0x3 ;  /* 0x000000031b197836 */ /* 0x000fe20000000000 */
[----:B------:R-:W4:Y:S01]  /*0380*/  @P4 LDG.E.EL R0, desc[UR4][R6.64+-0x4] ;  /* 0xfffffc0406004981 */ /* 0x000f22000c2e1900 */
[----:B------:R-:W-:Y:S01]  /*0390*/  MOV R24, RZ ;  /* 0x000000ff00187202 */ /* 0x000fe20000000f00 */
[----:B------:R-:W-:-:S04]  /*03a0*/  IMAD.WIDE R2, R3, 0x4, R4 ;  /* 0x0000000403027825 */ /* 0x000fc800078e0204 */
[--C-:B------:R-:W-:Y:S01]  /*03b0*/  IMAD.WIDE R8, R25, 0x4, R4.reuse ;  /* 0x0000000419087825 */ /* 0x100fe200078e0204 */
[----:B-1----:R-:W-:Y:S01]  /*03c0*/  CS2R R22, SRZ ;  /* 0x0000000000167805 */ /* 0x002fe2000001ff00 */
[----:B------:R-:W4:Y:S01]  /*03d0*/  @P3 LDG.E.EL R21, desc[UR4][R2.64] ;  /* 0x0000000402153981 */ /* 0x000f22000c2e1900 */
[----:B0-----:R-:W-:Y:S02]  /*03e0*/  IADD3 R11, R27, 0x4, RZ ;  /* 0x000000041b0b7810 */ /* 0x001fe40007ffe0ff */
[----:B------:R-:W-:Y:S01]  /*03f0*/  IADD3 R27, R27, 0x5, RZ ;  /* 0x000000051b1b7810 */ /* 0x000fe20007ffe0ff */
[----:B------:R-:W4:Y:S04]  /*0400*/  @P6 LDG.E.EL R24, desc[UR4][R6.64] ;  /* 0x0000000406186981 */ /* 0x000f28000c2e1900 */
[----:B------:R-:W4:Y:S01]  /*0410*/  @P4 LDG.E.EL R20, desc[UR4][R8.64] ;  /* 0x0000000408144981 */ /* 0x000f22000c2e1900 */
[----:B------:R-:W-:-:S03]  /*0420*/  IMAD.WIDE R10, R11, 0x4, R4 ;  /* 0x000000040b0a7825 */ /* 0x000fc600078e0204 */
[----:B------:R-:W4:Y:S01]  /*0430*/  @P3 LDG.E.EL R22, desc[UR4][R2.64+0x4] ;  /* 0x0000040402163981 */ /* 0x000f22000c2e1900 */
[----:B------:R-:W-:Y:S01]  /*0440*/  IMAD.WIDE R4, R27, 0x4, R4 ;  /* 0x000000041b047825 */ /* 0x000fe200078e0204 */
[----:B------:R-:W-:Y:S02]  /*0450*/  CS2R R26, SRZ ;  /* 0x00000000001a7805 */ /* 0x000fe4000001ff00 */
[----:B------:R0:W4:Y:S01]  /*0460*/  @P6 LDG.E.EL R23, desc[UR4][R6.64+0x4] ;  /* 0x0000040406176981 */ /* 0x000122000c2e1900 */
[----:B------:R-:W-:-:S03]  /*0470*/  IMAD.MOV.U32 R25, RZ, RZ, RZ ;  /* 0x000000ffff197224 */ /* 0x000fc600078e00ff */
[----:B------:R-:W4:Y:S04]  /*0480*/  @P6 LDG.E.EL R26, desc[UR4][R10.64] ;  /* 0x000000040a1a6981 */ /* 0x000f28000c2e1900 */
[----:B------:R-:W4:Y:S01]  /*0490*/  @P3 LDG.E.EL R25, desc[UR4][R2.64+0x10] ;  /* 0x0000100402193981 */ /* 0x000f22000c2e1900 */
[----:B0-----:R-:W-:-:S03]  /*04a0*/  IMAD.MOV.U32 R6, RZ, RZ, RZ ;  /* 0x000000ffff067224 */ /* 0x001fc600078e00ff */
[----:B------:R-:W4:Y:S04]  /*04b0*/  @P3 LDG.E.EL R27, desc[UR4][R2.64+0x14] ;  /* 0x00001404021b3981 */ /* 0x000f28000c2e1900 */
[----:B------:R0:W4:Y:S01]  /*04c0*/  @P6 LDG.E.EL R6, desc[UR4][R4.64] ;  /* 0x0000000404066981 */ /* 0x000122000c2e1900 */
[----:B------:R-:W-:-:S05]  /*04d0*/  SHF.L.U32 R8, R15, 0x1, RZ ;  /* 0x000000010f087819 */ /* 0x000fca00000006ff */
[C---:B------:R-:W-:Y:S01]  /*04e0*/  IMAD R7, R18.reuse, 0x2, R8 ;  /* 0x0000000212077824 */ /* 0x040fe200078e0208 */
[----:B------:R-:W-:-:S04]  /*04f0*/  SHF.L.U32 R28, R18, 0x2, RZ ;  /* 0x00000002121c7819 */ /* 0x000fc800000006ff */
[----:B------:R-:W-:Y:S02]  /*0500*/  IADD3 R7, -R7, 0x1, RZ ;  /* 0x0000000107077810 */ /* 0x000fe40007ffe1ff */
[----:B------:R-:W-:-:S03]  /*0510*/  LEA R18, R18, 0x2, 0x1 ;  /* 0x0000000212127811 */ /* 0x000fc600078e08ff */
[C---:B------:R-:W-:Y:S02]  /*0520*/  IMAD R9, R15.reuse, R28, R7 ;  /* 0x0000001c0f097224 */ /* 0x040fe400078e0207 */
[----:B------:R-:W-:Y:S02]  /*0530*/  IMAD R28, R15, -0x4, -R8 ;  /* 0xfffffffc0f1c7824 */ /* 0x000fe400078e0a08 */
[----:B------:R-:W-:Y:S01]  /*0540*/  VIADD R7, R8, 0x2 ;  /* 0x0000000208077836 */ /* 0x000fe20000000000 */
[----:B------:R-:W-:Y:S02]  /*0550*/  IADD3 R8, -R8, RZ, RZ ;  /* 0x000000ff08087210 */ /* 0x000fe40007ffe1ff */
[----:B------:R-:W-:Y:S01]  /*0560*/  IADD3 R9, R18, R9, RZ ;  /* 0x0000000912097210 */ /* 0x000fe20007ffe0ff */
[----:B------:R-:W-:-:S04]  /*0570*/  IMAD.IADD R28, R7, 0x1, R28 ;  /* 0x00000001071c7824 */ /* 0x000fc800078e021c */
[----:B------:R-:W-:Y:S02]  /*0580*/  IMAD R18, R18, R8, R9 ;  /* 0x0000000812127224 */ /* 0x000fe400078e0209 */
[C---:B------:R-:W-:Y:S02]  /*0590*/  IMAD R28, R7.reuse, 0x2, R28 ;  /* 0x00000002071c7824 */ /* 0x040fe400078e021c */
[----:B------:R-:W-:-:S03]  /*05a0*/  IMAD.IADD R18, R7, 0x1, R18 ;  /* 0x0000000107127824 */ /* 0x000fc600078e0212 */
[----:B------:R-:W-:Y:S02]  /*05b0*/  IADD3 R28, R28, 0x3, RZ ;  /* 0x000000031c1c7810 */ /* 0x000fe40007ffe0ff */
[----:B------:R-:W-:-:S04]  /*05c0*/  LEA R18, R7, R18, 0x1 ;  /* 0x0000001207127211 */ /* 0x000fc800078e08ff */
[----:B0-----:R-:W-:Y:S02]  /*05d0*/  I2FP.F32.S32 R4, R18 ;  /* 0x0000001200047245 */ /* 0x001fe40000201400 */
[----:B--2---:R-:W-:Y:S02]  /*05e0*/  SEL R16, R16, RZ, P0 ;  /* 0x000000ff10107207 */ /* 0x004fe40000000000 */
[----:B---3--:R-:W-:Y:S02]  /*05f0*/  SEL R12, R12, RZ, P1 ;  /* 0x000000ff0c0c7207 */ /* 0x008fe40000800000 */
[----:B-----5:R-:W-:-:S03]  /*0600*/  SEL R17, R17, RZ, P2 ;  /* 0x000000ff11117207 */ /* 0x020fc60001000000 */
[----:B------:R-:W-:Y:S01]  /*0610*/  FADD R12, RZ, R12 ;  /* 0x0000000cff0c7221 */ /* 0x000fe20000000000 */
[----:B------:R-:W-:Y:S01]  /*0620*/  SEL R13, R13, RZ, P1 ;  /* 0x000000ff0d0d7207 */ /* 0x000fe20000800000 */
[----:B------:R-:W-:Y:S01]  /*0630*/  FADD R16, R16, R17 ;  /* 0x0000001110107221 */ /* 0x000fe20000000000 */
[----:B------:R-:W-:Y:S02]  /*0640*/  SEL R19, R19, RZ, P2 ;  /* 0x000000ff13137207 */ /* 0x000fe40001000000 */
[----:B----4-:R-:W-:Y:S02]  /*0650*/  SEL R2, R0, RZ, P4 ;  /* 0x000000ff00027207 */ /* 0x010fe40002000000 */
[----:B------:R-:W-:Y:S01]  /*0660*/  I2FP.F32.S32 R0, R28 ;  /* 0x0000001c00007245 */ /* 0x000fe20000201400 */
[----:B------:R-:W-:Y:S01]  /*0670*/  FADD R12, R12, R13 ;  /* 0x0000000d0c0c7221 */ /* 0x000fe20000000000 */
[----:B------:R-:W-:Y:S01]  /*0680*/  FADD R19, R16, R19 ;  /* 0x0000001310137221 */ /* 0x000fe20000000000 */
[----:B------:R-:W-:-:S02]  /*0690*/  FSETP.GT.AND P1, PT, |R4|, 8.50705917302346158658e+37, PT ;  /* 0x7e8000000400780b */ /* 0x000fc40003f24200 */
[C---:B------:R-:W-:Y:S01]  /*06a0*/  FSETP.GT.AND P2, PT, |R0|.reuse, 8.50705917302346158658e+37, PT ;  /* 0x7e8000000000780b */ /* 0x040fe20003f44200 */
[----:B------:R-:W-:Y:S01]  /*06b0*/  FADD R12, RZ, R12 ;  /* 0x0000000cff0c7221 */ /* 0x000fe20000000000 */
[----:B------:R-:W-:Y:S01]  /*06c0*/  SEL R21, R21, RZ, P3 ;  /* 0x000000ff15157207 */ /* 0x000fe20001800000 */
[----:B------:R-:W-:Y:S01]  /*06d0*/  FADD R19, R19, R2 ;  /* 0x0000000213137221 */ /* 0x000fe20000000000 */
[----:B------:R-:W-:Y:S02]  /*06e0*/  FSETP.GEU.AND P0, PT, |R0|, 1.175494350822287508e-38, PT ;  /* 0x008000000000780b */ /* 0x000fe40003f0e200 */
[----:B------:R-:W-:Y:S02]  /*06f0*/  SEL R24, R24, RZ, P6 ;  /* 0x000000ff18187207 */ /* 0x000fe40003000000 */
[----:B------:R-:W-:Y:S02]  /*0700*/  SEL R20, R20, RZ, P4 ;  /* 0x000000ff14147207 */ /* 0x000fe40002000000 */
[----:B------:R-:W-:Y:S01]  /*0710*/  FSETP.GEU.AND P4, PT, |R4|, 1.175494350822287508e-38, PT ;  /* 0x008000000400780b */ /* 0x000fe20003f8e200 */
[----:B------:R-:W-:Y:S01]  /*0720*/  FADD R12, R12, R21 ;  /* 0x000000150c0c7221 */ /* 0x000fe20000000000 */
[----:B------:R-:W-:Y:S01]  /*0730*/  SEL R3, R22, RZ, P3 ;  /* 0x000000ff16037207 */ /* 0x000fe20001800000 */
[----:B------:R-:W-:Y:S01]  /*0740*/  FADD R24, R19, R24 ;  /* 0x0000001813187221 */ /* 0x000fe20000000000 */
[----:B------:R-:W-:-:S03]  /*0750*/  SEL R23, R23, RZ, P6 ;  /* 0x000000ff17177207 */ /* 0x000fc60003000000 */
[----:B------:R-:W-:Y:S01]  /*0760*/  FADD R12, R12, R3 ;  /* 0x000000030c0c7221 */ /* 0x000fe20000000000 */
[----:B------:R-:W-:Y:S01]  /*0770*/  @P2 FMUL R0, R0, 0.25 ;  /* 0x3e80000000002820 */ /* 0x000fe20000400000 */
[----:B------:R-:W0:Y:S01]  /*0780*/  LDC.64 R2, c[0x0][0x218] ;  /* 0x00008600ff027b82 */ /* 0x000e220000000a00 */
[----:B------:R-:W-:Y:S01]  /*0790*/  @P1 FMUL R4, R4, 0.25 ;  /* 0x3e80000004041820 */ /* 0x000fe20000400000 */
[----:B------:R-:W-:Y:S01]  /*07a0*/  FADD R23, R24, R23 ;  /* 0x0000001718177221 */ /* 0x000fe20000000000 */
[----:B------:R-:W-:Y:S01]  /*07b0*/  SEL R26, R26, RZ, P6 ;  /* 0x000000ff1a1a7207 */ /* 0x000fe20003000000 */
[----:B------:R-:W-:Y:S01]  /*07c0*/  FADD R12, RZ, R12 ;  /* 0x0000000cff0c7221 */ /* 0x000fe20000000000 */
[----:B------:R-:W-:Y:S01]  /*07d0*/  SEL R25, R25, RZ, P3 ;  /* 0x000000ff19197207 */ /* 0x000fe20001800000 */
[----:B------:R-:W-:Y:S01]  /*07e0*/  FADD R23, R23, R20 ;  /* 0x0000001417177221 */ /* 0x000fe20000000000 */
[----:B------:R-:W-:Y:S01]  /*07f0*/  @!P0 FMUL R0, R0, 16777216 ;  /* 0x4b80000000008820 */ /* 0x000fe20000400000 */
[----:B------:R-:W-:Y:S01]  /*0800*/  @!P4 FMUL R4, R4, 16777216 ;  /* 0x4b8000000404c820 */ /* 0x000fe20000400000 */
[----:B------:R-:W-:Y:S01]  /*0810*/  SEL R27, R27, RZ, P3 ;  /* 0x000000ff1b1b7207 */ /* 0x000fe20001800000 */
[----:B------:R-:W-:Y:S01]  /*0820*/  FADD R12, R12, R25 ;  /* 0x000000190c0c7221 */ /* 0x000fe20000000000 */
[----:B------:R-:W-:Y:S01]  /*0830*/  FADD R23, R23, R26 ;  /* 0x0000001a17177221 */ /* 0x000fe20000000000 */
[----:B------:R-:W-:Y:S01]  /*0840*/  SEL R6, R6, RZ, P6 ;  /* 0x000000ff06067207 */ /* 0x000fe20003000000 */
[----:B------:R1:W2:Y:S04]  /*0850*/  MUFU.RCP R5, R0 ;  /* 0x0000000000057308 */ /* 0x0002a80000001000 */
[----:B------:R-:W-:-:S04]  /*0860*/  FADD R6, R23, R6 ;  /* 0x0000000617067221 */ /* 0x000fc80000000000 */
[----:B------:R-:W3:Y:S01]  /*0870*/  MUFU.RCP R7, R4 ;  /* 0x0000000400077308 */ /* 0x000ee20000001000 */
[----:B-1----:R-:W-:Y:S01]  /*0880*/  FADD R0, R12, R27 ;  /* 0x0000001b0c007221 */ /* 0x002fe20000000000 */
[----:B------:R-:W-:-:S03]  /*0890*/  @P1 FMUL R6, R6, 0.25 ;  /* 0x3e80000006061820 */ /* 0x000fc60000400000 */
[----:B------:R-:W-:Y:S01]  /*08a0*/  @P2 FMUL R0, R0, 0.25 ;  /* 0x3e80000000002820 */ /* 0x000fe20000400000 */
[----:B------:R-:W-:-:S03]  /*08b0*/  @!P4 FMUL R6, R6, 16777216 ;  /* 0x4b8000000606c820 */ /* 0x000fc60000400000 */
[----:B------:R-:W-:Y:S01]  /*08c0*/  @!P0 FMUL R0, R0, 16777216 ;  /* 0x4b80000000008820 */ /* 0x000fe20000400000 */
[----:B0-----:R-:W-:-:S04]  /*08d0*/  IMAD.WIDE R2, R14, 0x4, R2 ;  /* 0x000000040e027825 */ /* 0x001fc800078e0202 */
[----:B--2---:R-:W-:Y:S01]  /*08e0*/  FMUL R8, R5, R0 ;  /* 0x0000000005087220 */ /* 0x004fe20000400000 */
[----:B---3--:R-:W-:Y:S01]  /*08f0*/  FMUL R9, R7, R6 ;  /* 0x0000000607097220 */ /* 0x008fe20000400000 */
[----:B------:R-:W-:Y:S06]  /*0900*/  @P5 EXIT ;  /* 0x000000000000594d */ /* 0x000fec0003800000 */
[----:B------:R-:W-:Y:S01]  /*0910*/  STG.E.64 desc[UR4][R2.64], R8 ;  /* 0x0000000802007986 */ /* 0x000fe2000c101b04 */
[----:B------:R-:W-:Y:S05]  /*0920*/  EXIT ;  /* 0x000000000000794d */ /* 0x000fea0003800000 */
.L_x_0:
[----:B------:R-:W-:-:S00]  /*0930*/  BRA `(.L_x_0) ;  /* 0xfffffffc00fc7947 */ /* 0x000fc0000383ffff */
[----:B------:R-:W-:-:S00]  /*0940*/  NOP ;  /* 0x0000000000007918 */ /* 0x000fc00000000000 */
        /* <DEDUP_REMOVED lines=11> */
.L_x_1:


//--------------------- .nv.constant0.triton_poi_fused_avg_pool2d_33 --------------------------
	.section	.nv.constant0.triton_poi_fused_avg_pool2d_33,"a",@progbits
	.sectionflags	@""
	.align	4
.nv.constant0.triton_poi_fused_avg_pool2d_33:
	.zero		548
